	.headerflags	@"EF_CUDA_TEXMODE_UNIFIED EF_CUDA_64BIT_ADDRESS EF_CUDA_ACCELERATORS EF_CUDA_SM90 EF_CUDA_VIRTUAL_SM(EF_CUDA_SM90)"
	.elftype	@"ET_EXEC"


//--------------------- .nv.info                  --------------------------
	.section	.nv.info,"",@"SHT_CUDA_INFO"
	.align	4


	//----- nvinfo : EIATTR_REGCOUNT
	.align		4
        /*0000*/ 	.byte	0x04, 0x2f
        /*0002*/ 	.short	(.L_3 - .L_2)
	.align		4
.L_2:
        /*0004*/ 	.word	index@(triton_poi_fused__native_batch_norm_legit_no_training_cat_relu_57)
        /*0008*/ 	.word	0x0000001c


	//----- nvinfo : EIATTR_MIN_STACK_SIZE
	.align		4
.L_3:
        /*000c*/ 	.byte	0x04, 0x12
        /*000e*/ 	.short	(.L_5 - .L_4)
	.align		4
.L_4:
        /*0010*/ 	.word	index@(triton_poi_fused__native_batch_norm_legit_no_training_cat_relu_57)
        /*0014*/ 	.word	0x00000000


	//----- nvinfo : EIATTR_FRAME_SIZE
	.align		4
.L_5:
        /*0018*/ 	.byte	0x04, 0x11
        /*001a*/ 	.short	(.L_7 - .L_6)
	.align		4
.L_6:
        /*001c*/ 	.word	index@(triton_poi_fused__native_batch_norm_legit_no_training_cat_relu_57)
        /*0020*/ 	.word	0x00000000


	//----- nvinfo : EIATTR_MIN_STACK_SIZE
	.align		4
.L_7:
        /*0024*/ 	.byte	0x04, 0x12
        /*0026*/ 	.short	(.L_9 - .L_8)
	.align		4
.L_8:
        /*0028*/ 	.word	index@(triton_poi_fused__native_batch_norm_legit_no_training_cat_relu_57)
        /*002c*/ 	.word	0x00000000
.L_9:


//--------------------- .nv.info.triton_poi_fused__native_batch_norm_legit_no_training_cat_relu_57 --------------------------
	.section	.nv.info.triton_poi_fused__native_batch_norm_legit_no_training_cat_relu_57,"",@"SHT_CUDA_INFO"
	.sectionflags	@""
	.align	4


	//----- nvinfo : EIATTR_CUDA_API_VERSION
	.align		4
        /*0000*/ 	.byte	0x04, 0x37
        /*0002*/ 	.short	(.L_11 - .L_10)
.L_10:
        /*0004*/ 	.word	0x0000007c


	//----- nvinfo : EIATTR_KPARAM_INFO
	.align		4
.L_11:
        /*0008*/ 	.byte	0x04, 0x17
        /*000a*/ 	.short	(.L_13 - .L_12)
.L_12:
        /*000c*/ 	.word	0x00000000
        /*0010*/ 	.short	0x0008
        /*0012*/ 	.short	0x0040
        /*0014*/ 	.byte	0x00, 0xf0, 0x11, 0x00


	//----- nvinfo : EIATTR_KPARAM_INFO
	.align		4
.L_13:
        /*0018*/ 	.byte	0x04, 0x17
        /*001a*/ 	.short	(.L_15 - .L_14)
.L_14:
        /*001c*/ 	.word	0x00000000
        /*0020*/ 	.short	0x0007
        /*0022*/ 	.short	0x0038
        /*0024*/ 	.byte	0x00, 0xf4, 0x21, 0x00


	//----- nvinfo : EIATTR_KPARAM_INFO
	.align		4
.L_15:
        /*0028*/ 	.byte	0x04, 0x17
        /*002a*/ 	.short	(.L_17 - .L_16)
.L_16:
        /*002c*/ 	.word	0x00000000
        /*0030*/ 	.short	0x0006
        /*0032*/ 	.short	0x0030
        /*0034*/ 	.byte	0x00, 0xf4, 0x21, 0x00


	//----- nvinfo : EIATTR_KPARAM_INFO
	.align		4
.L_17:
        /*0038*/ 	.byte	0x04, 0x17
        /*003a*/ 	.short	(.L_19 - .L_18)
.L_18:
        /*003c*/ 	.word	0x00000000
        /*0040*/ 	.short	0x0005
        /*0042*/ 	.short	0x0028
        /*0044*/ 	.byte	0x00, 0xf4, 0x21, 0x00


	//----- nvinfo : EIATTR_KPARAM_INFO
	.align		4
.L_19:
        /*0048*/ 	.byte	0x04, 0x17
        /*004a*/ 	.short	(.L_21 - .L_20)
.L_20:
        /*004c*/ 	.word	0x00000000
        /*0050*/ 	.short	0x0004
        /*0052*/ 	.short	0x0020
        /*0054*/ 	.byte	0x00, 0xf4, 0x21, 0x00


	//----- nvinfo : EIATTR_KPARAM_INFO
	.align		4
.L_21:
        /*0058*/ 	.byte	0x04, 0x17
        /*005a*/ 	.short	(.L_23 - .L_22)
.L_22:
        /*005c*/ 	.word	0x00000000
        /*0060*/ 	.short	0x0003
        /*0062*/ 	.short	0x0018
        /*0064*/ 	.byte	0x00, 0xf4, 0x21, 0x00


	//----- nvinfo : EIATTR_KPARAM_INFO
	.align		4
.L_23:
        /*0068*/ 	.byte	0x04, 0x17
        /*006a*/ 	.short	(.L_25 - .L_24)
.L_24:
        /*006c*/ 	.word	0x00000000
        /*0070*/ 	.short	0x0002
        /*0072*/ 	.short	0x0010
        /*0074*/ 	.byte	0x00, 0xf4, 0x21, 0x00


	//----- nvinfo : EIATTR_KPARAM_INFO
	.align		4
.L_25:
        /*0078*/ 	.byte	0x04, 0x17
        /*007a*/ 	.short	(.L_27 - .L_26)
.L_26:
        /*007c*/ 	.word	0x00000000
        /*0080*/ 	.short	0x0001
        /*0082*/ 	.short	0x0008
        /*0084*/ 	.byte	0x00, 0xf4, 0x21, 0x00


	//----- nvinfo : EIATTR_KPARAM_INFO
	.align		4
.L_27:
        /*0088*/ 	.byte	0x04, 0x17
        /*008a*/ 	.short	(.L_29 - .L_28)
.L_28:
        /*008c*/ 	.word	0x00000000
        /*0090*/ 	.short	0x0000
        /*0092*/ 	.short	0x0000
        /*0094*/ 	.byte	0x00, 0xf4, 0x21, 0x00


	//----- nvinfo : EIATTR_SPARSE_MMA_MASK
	.align		4
.L_29:
        /*0098*/ 	.byte	0x03, 0x50
        /*009a*/ 	.short	0x0000


	//----- nvinfo : EIATTR_MAXREG_COUNT
	.align		4
        /*009c*/ 	.byte	0x03, 0x1b
        /*009e*/ 	.short	0x00ff


	//----- nvinfo : EIATTR_EXIT_INSTR_OFFSETS
	.align		4
        /*00a0*/ 	.byte	0x04, 0x1c
        /*00a2*/ 	.short	(.L_31 - .L_30)


	//   ....[0]....
.L_30:
        /*00a4*/ 	.word	0x00000680


	//   ....[1]....
        /*00a8*/ 	.word	0x000006a0


	//----- nvinfo : EIATTR_REQNTID
	.align		4
.L_31:
        /*00ac*/ 	.byte	0x04, 0x10
        /*00ae*/ 	.short	(.L_33 - .L_32)
.L_32:
        /*00b0*/ 	.word	0x00000080
        /*00b4*/ 	.word	0x00000001
        /*00b8*/ 	.word	0x00000001


	//----- nvinfo : EIATTR_CBANK_PARAM_SIZE
	.align		4
.L_33:
        /*00bc*/ 	.byte	0x03, 0x19
        /*00be*/ 	.short	0x0044


	//----- nvinfo : EIATTR_PARAM_CBANK
	.align		4
        /*00c0*/ 	.byte	0x04, 0x0a
        /*00c2*/ 	.short	(.L_35 - .L_34)
	.align		4
.L_34:
        /*00c4*/ 	.word	index@(.nv.constant0.triton_poi_fused__native_batch_norm_legit_no_training_cat_relu_57)
        /*00c8*/ 	.short	0x0210
        /*00ca*/ 	.short	0x0044


	//----- nvinfo : EIATTR_SW_WAR
	.align		4
.L_35:
        /*00cc*/ 	.byte	0x04, 0x36
        /*00ce*/ 	.short	(.L_37 - .L_36)
.L_36:
        /*00d0*/ 	.word	0x00000008
.L_37:


//--------------------- .nv.callgraph             --------------------------
	.section	.nv.callgraph,"",@"SHT_CUDA_CALLGRAPH"
	.align	4
	.sectionentsize	8
	.align		4
        /*0000*/ 	.word	0x00000000
	.align		4
        /*0004*/ 	.word	0xffffffff
	.align		4
        /*0008*/ 	.word	0x00000000
	.align		4
        /*000c*/ 	.word	0xfffffffe
	.align		4
        /*0010*/ 	.word	0x00000000
	.align		4
        /*0014*/ 	.word	0xfffffffd
	.align		4
        /*0018*/ 	.word	0x00000000
	.align		4
        /*001c*/ 	.word	0xfffffffc


//--------------------- .nv.constant4             --------------------------
	.section	.nv.constant4,"a",@progbits
	.align	8
	.align		8
.nv.constant4:
        /*0000*/ 	.dword	_$_str
	.align		8
        /*0008*/ 	.dword	_$_str_$_2


//--------------------- .text.triton_poi_fused__native_batch_norm_legit_no_training_cat_relu_57 --------------------------
	.section	.text.triton_poi_fused__native_batch_norm_legit_no_training_cat_relu_57,"ax",@progbits
	.align	128
        .global         triton_poi_fused__native_batch_norm_legit_no_training_cat_relu_57
        .type           triton_poi_fused__native_batch_norm_legit_no_training_cat_relu_57,@function
        .size           triton_poi_fused__native_batch_norm_legit_no_training_cat_relu_57,(.L_x_1 - triton_poi_fused__native_batch_norm_legit_no_training_cat_relu_57)
        .other          triton_poi_fused__native_batch_norm_legit_no_training_cat_relu_57,@"STO_CUDA_ENTRY STV_DEFAULT"
triton_poi_fused__native_batch_norm_legit_no_training_cat_relu_57:
.text.triton_poi_fused__native_batch_norm_legit_no_training_cat_relu_57:
[----:B------:R-:W0:Y:S01]  /*0000*/  LDC R1, c[0x0][0x28] ;  /* 0x00000a00ff017b82 */ /* 0x000e220000000800 */
[----:B------:R-:W1:Y:S07]  /*0010*/  S2R R0, SR_TID.X ;  /* 0x0000000000007919 */ /* 0x000e6e0000002100 */
[----:B------:R-:W2:Y:S01]  /*0020*/  LDC.64 R4, c[0x0][0x228] ;  /* 0x00008a00ff047b82 */ /* 0x000ea20000000a00 */
[----:B------:R-:W-:Y:S01]  /*0030*/  IMAD.MOV.U32 R6, RZ, RZ, RZ ;  /* 0x000000ffff067224 */ /* 0x000fe200078e00ff */
[----:B------:R-:W-:Y:S01]  /*0040*/  ULDC.64 UR4, c[0x0][0x208] ;  /* 0x0000820000047ab9 */ /* 0x000fe20000000a00 */
[----:B------:R-:W3:Y:S01]  /*0050*/  S2R R3, SR_CTAID.X ;  /* 0x0000000000037919 */ /* 0x000ee20000002500 */
[----:B------:R-:W-:Y:S01]  /*0060*/  HFMA2.MMA R10, -RZ, RZ, 0, 0 ;  /* 0x00000000ff0a7435 */ /* 0x000fe200000001ff */
[----:B------:R-:W-:-:S03]  /*0070*/  ULDC.64 UR6, c[0x0][0x218] ;  /* 0x0000860000067ab9 */ /* 0x000fc60000000a00 */
[----:B------:R-:W4:Y:S01]  /*0080*/  LDC.64 R14, c[0x0][0x220] ;  /* 0x00008800ff0e7b82 */ /* 0x000f220000000a00 */
[----:B-1----:R-:W-:-:S05]  /*0090*/  IMAD.SHL.U32 R0, R0, 0x2, RZ ;  /* 0x0000000200007824 */ /* 0x002fca00078e00ff */
[----:B------:R-:W-:-:S05]  /*00a0*/  LOP3.LUT R0, R0, 0xfe, RZ, 0xc0, !PT ;  /* 0x000000fe00007812 */ /* 0x000fca00078ec0ff */
[----:B---3--:R-:W-:-:S05]  /*00b0*/  IMAD R0, R3, 0x100, R0 ;  /* 0x0000010003007824 */ /* 0x008fca00078e0200 */
[----:B------:R-:W-:Y:S02]  /*00c0*/  SHF.R.S32.HI R3, RZ, 0x1f, R0 ;  /* 0x0000001fff037819 */ /* 0x000fe40000011400 */
[----:B------:R-:W-:Y:S02]  /*00d0*/  ISETP.GE.AND P0, PT, R0, 0x10d0, PT ;  /* 0x000010d00000780c */ /* 0x000fe40003f06270 */
[----:B------:R-:W-:-:S04]  /*00e0*/  LEA.HI R3, R3, R0, RZ, 0x2 ;  /* 0x0000000003037211 */ /* 0x000fc800078f10ff */
[----:B------:R-:W-:-:S05]  /*00f0*/  SHF.R.S32.HI R11, RZ, 0x2, R3 ;  /* 0x00000002ff0b7819 */ /* 0x000fca0000011403 */
[----:B------:R-:W-:-:S05]  /*0100*/  IMAD.HI R2, R11, 0x79d06a97, RZ ;  /* 0x79d06a970b027827 */ /* 0x000fca00078e02ff */
[----:B------:R-:W-:-:S04]  /*0110*/  SHF.R.U32.HI R7, RZ, 0x1f, R2 ;  /* 0x0000001fff077819 */ /* 0x000fc80000011602 */
[----:B------:R-:W-:-:S05]  /*0120*/  LEA.HI.SX32 R2, R2, R7, 0x19 ;  /* 0x0000000702027211 */ /* 0x000fca00078fcaff */
[----:B------:R-:W-:-:S04]  /*0130*/  IMAD R11, R2, -0x10d, R11 ;  /* 0xfffffef3020b7824 */ /* 0x000fc800078e020b */
[----:B--2---:R-:W-:-:S05]  /*0140*/  IMAD.WIDE R4, R11, 0x4, R4 ;  /* 0x000000040b047825 */ /* 0x004fca00078e0204 */
[----:B------:R-:W2:Y:S01]  /*0150*/  @!P0 LDG.E.EL R6, desc[UR4][R4.64] ;  /* 0x0000000404068981 */ /* 0x000ea2000c2e1900 */
[----:B------:R-:W-:-:S03]  /*0160*/  IMAD.HI R2, R0, 0x79d06a97, RZ ;  /* 0x79d06a9700027827 */ /* 0x000fc600078e02ff */
[----:B------:R1:W3:Y:S01]  /*0170*/  @!P0 LDG.E.EL R10, desc[UR4][R4.64] ;  /* 0x00000004040a8981 */ /* 0x0002e2000c2e1900 */
[----:B------:R-:W-:Y:S01]  /*0180*/  IMAD.SHL.U32 R8, R11, 0x4, RZ ;  /* 0x000000040b087824 */ /* 0x000fe200078e00ff */
[----:B------:R-:W-:-:S04]  /*0190*/  SHF.R.U32.HI R7, RZ, 0x1f, R2 ;  /* 0x0000001fff077819 */ /* 0x000fc80000011602 */
[----:B------:R-:W-:Y:S02]  /*01a0*/  LEA.HI.SX32 R17, R2, R7, 0x17 ;  /* 0x0000000702117211 */ /* 0x000fe400078fbaff */
[----:B------:R-:W-:Y:S02]  /*01b0*/  LOP3.LUT R7, R3, 0xfffffffc, RZ, 0xc0, !PT ;  /* 0xfffffffc03077812 */ /* 0x000fe400078ec0ff */
[----:B------:R-:W5:Y:S01]  /*01c0*/  LDC.64 R2, c[0x0][0x210] ;  /* 0x00008400ff027b82 */ /* 0x000f620000000a00 */
[C---:B------:R-:W-:Y:S02]  /*01d0*/  IMAD R9, R17.reuse, 0x30, RZ ;  /* 0x0000003011097824 */ /* 0x040fe400078e02ff */
[----:B------:R-:W-:Y:S02]  /*01e0*/  IMAD.IADD R7, R0, 0x1, -R7 ;  /* 0x0000000100077824 */ /* 0x000fe400078e0a07 */
[----:B-1----:R-:W-:Y:S01]  /*01f0*/  IMAD R4, R17, -0x434, R0 ;  /* 0xfffffbcc11047824 */ /* 0x002fe200078e0200 */
[----:B------:R-:W-:-:S02]  /*0200*/  SHF.R.S32.HI R13, RZ, 0x1f, R9 ;  /* 0x0000001fff0d7819 */ /* 0x000fc40000011409 */
[----:B------:R-:W-:Y:S01]  /*0210*/  IADD3 R18, P1, P2, R8, R7, R9 ;  /* 0x0000000708127210 */ /* 0x000fe20007a3e009 */
[----:B------:R-:W-:Y:S01]  /*0220*/  IMAD R25, R17, 0x404, R4 ;  /* 0x0000040411197824 */ /* 0x000fe200078e0204 */
[----:B------:R-:W-:Y:S02]  /*0230*/  SHF.R.S32.HI R8, RZ, 0x1f, R8 ;  /* 0x0000001fff087819 */ /* 0x000fe40000011408 */
[----:B------:R-:W-:Y:S02]  /*0240*/  CS2R R4, SRZ ;  /* 0x0000000000047805 */ /* 0x000fe4000001ff00 */
[----:B------:R-:W-:Y:S02]  /*0250*/  SHF.R.S32.HI R7, RZ, 0x1f, R7 ;  /* 0x0000001fff077819 */ /* 0x000fe40000011407 */
[----:B------:R-:W-:Y:S02]  /*0260*/  LEA R16, P3, R18, UR6, 0x2 ;  /* 0x0000000612107c11 */ /* 0x000fe4000f8610ff */
[----:B------:R-:W-:-:S02]  /*0270*/  IADD3.X R7, R8, R7, R13, P1, P2 ;  /* 0x0000000708077210 */ /* 0x000fc40000fe440d */
[----:B------:R-:W1:Y:S01]  /*0280*/  LDC.64 R12, c[0x0][0x230] ;  /* 0x00008c00ff0c7b82 */ /* 0x000e620000000a00 */
[C---:B------:R-:W-:Y:S02]  /*0290*/  ISETP.GE.AND P2, PT, R11.reuse, 0x101, PT ;  /* 0x000001010b00780c */ /* 0x040fe40003f46270 */
[----:B------:R-:W-:Y:S02]  /*02a0*/  ISETP.GT.AND P1, PT, R11, 0x100, !P0 ;  /* 0x000001000b00780c */ /* 0x000fe40004724270 */
[----:B------:R-:W-:Y:S01]  /*02b0*/  ISETP.LT.AND P4, PT, R0, 0x10d0, !P2 ;  /* 0x000010d00000780c */ /* 0x000fe20005781270 */
[----:B-----5:R-:W-:Y:S01]  /*02c0*/  IMAD.WIDE R24, R25, 0x4, R2 ;  /* 0x0000000419187825 */ /* 0x020fe200078e0202 */
[----:B------:R-:W-:Y:S01]  /*02d0*/  CS2R R2, SRZ ;  /* 0x0000000000027805 */ /* 0x000fe2000001ff00 */
[----:B------:R-:W5:Y:S01]  /*02e0*/  LDC.64 R8, c[0x0][0x238] ;  /* 0x00008e00ff087b82 */ /* 0x000f620000000a00 */
[----:B------:R-:W-:Y:S01]  /*02f0*/  LEA.HI.X R17, R18, UR7, R7, 0x2, P3 ;  /* 0x0000000712117c11 */ /* 0x000fe200098f1407 */
[----:B----4-:R-:W-:Y:S01]  /*0300*/  IMAD.WIDE R22, R11, 0x4, R14 ;  /* 0x000000040b167825 */ /* 0x010fe200078e020e */
[----:B------:R-:W-:-:S02]  /*0310*/  MOV R7, RZ ;  /* 0x000000ff00077202 */ /* 0x000fc40000000f00 */
[----:B------:R-:W-:-:S03]  /*0320*/  CS2R R14, SRZ ;  /* 0x00000000000e7805 */ /* 0x000fc6000001ff00 */
[----:B------:R-:W4:Y:S04]  /*0330*/  @P1 LDG.E.64 R4, desc[UR4][R16.64+-0x1010] ;  /* 0xffeff00410041981 */ /* 0x000f28000c1e1b00 */
[----:B------:R-:W4:Y:S01]  /*0340*/  @P4 LDG.E.64 R2, desc[UR4][R24.64] ;  /* 0x0000000418024981 */ /* 0x000f22000c1e1b00 */
[----:B-1----:R-:W-:-:S03]  /*0350*/  IMAD.WIDE R12, R11, 0x4, R12 ;  /* 0x000000040b0c7825 */ /* 0x002fc600078e020c */
[----:B------:R-:W4:Y:S04]  /*0360*/  @!P0 LDG.E.EL R7, desc[UR4][R22.64] ;  /* 0x0000000416078981 */ /* 0x000f28000c2e1900 */
[----:B------:R-:W4:Y:S01]  /*0370*/  @!P0 LDG.E.EL R14, desc[UR4][R22.64] ;  /* 0x00000004160e8981 */ /* 0x000f22000c2e1900 */
[----:B-----5:R-:W-:Y:S01]  /*0380*/  IMAD.WIDE R8, R11, 0x4, R8 ;  /* 0x000000040b087825 */ /* 0x020fe200078e0208 */
[----:B------:R-:W-:-:S03]  /*0390*/  HFMA2.MMA R11, -RZ, RZ, 0, 0 ;  /* 0x00000000ff0b7435 */ /* 0x000fc600000001ff */
[----:B------:R-:W-:Y:S01]  /*03a0*/  IMAD.MOV.U32 R20, RZ, RZ, RZ ;  /* 0x000000ffff147224 */ /* 0x000fe200078e00ff */
[----:B------:R-:W5:Y:S01]  /*03b0*/  @!P0 LDG.E.EL R15, desc[UR4][R8.64] ;  /* 0x00000004080f8981 */ /* 0x000f62000c2e1900 */
[----:B------:R-:W-:-:S04]  /*03c0*/  IMAD.MOV.U32 R18, RZ, RZ, RZ ;  /* 0x000000ffff127224 */ /* 0x000fc800078e00ff */
[----:B------:R-:W5:Y:S04]  /*03d0*/  @!P0 LDG.E.EL R20, desc[UR4][R12.64] ;  /* 0x000000040c148981 */ /* 0x000f68000c2e1900 */
[----:B------:R1:W5:Y:S04]  /*03e0*/  @!P0 LDG.E.EL R18, desc[UR4][R12.64] ;  /* 0x000000040c128981 */ /* 0x000368000c2e1900 */
[----:B------:R1:W5:Y:S01]  /*03f0*/  @!P0 LDG.E.EL R11, desc[UR4][R8.64] ;  /* 0x00000004080b8981 */ /* 0x000362000c2e1900 */
[----:B------:R-:W-:Y:S01]  /*0400*/  IMAD.MOV.U32 R21, RZ, RZ, 0x3e800000 ;  /* 0x3e800000ff157424 */ /* 0x000fe200078e00ff */
[----:B01----:R-:W0:Y:S08]  /*0410*/  LDC.64 R12, c[0x0][0x240] ;  /* 0x00009000ff0c7b82 */ /* 0x003e300000000a00 */
[----:B------:R-:W1:Y:S01]  /*0420*/  LDC.64 R8, c[0x0][0x248] ;  /* 0x00009200ff087b82 */ /* 0x000e620000000a00 */
[----:B0-----:R-:W-:-:S04]  /*0430*/  IMAD.WIDE R12, R0, 0x4, R12 ;  /* 0x00000004000c7825 */ /* 0x001fc800078e020c */
[----:B-1----:R-:W-:-:S04]  /*0440*/  IMAD.WIDE R8, R0, 0x4, R8 ;  /* 0x0000000400087825 */ /* 0x002fc800078e0208 */
[----:B--2---:R-:W-:-:S04]  /*0450*/  FADD R6, R6, 9.9999997473787516356e-06 ;  /* 0x3727c5ac06067421 */ /* 0x004fc80000000000 */
[----:B------:R-:W0:Y:S01]  /*0460*/  MUFU.SQRT R16, R6 ;  /* 0x0000000600107308 */ /* 0x000e220000002000 */
[----:B---3--:R-:W-:-:S07]  /*0470*/  FADD R10, R10, 9.9999997473787516356e-06 ;  /* 0x3727c5ac0a0a7421 */ /* 0x008fce0000000000 */
[----:B------:R-:W1:Y:S01]  /*0480*/  MUFU.SQRT R17, R10 ;  /* 0x0000000a00117308 */ /* 0x000e620000002000 */
[C---:B0-----:R-:W-:Y:S02]  /*0490*/  FSETP.GT.AND P6, PT, R16.reuse, 8.50705917302346158658e+37, PT ;  /* 0x7e8000001000780b */ /* 0x041fe40003fc4000 */
[----:B------:R-:W-:Y:S02]  /*04a0*/  FSETP.GEU.AND P3, PT, R16, 1.175494350822287508e-38, PT ;  /* 0x008000001000780b */ /* 0x000fe40003f6e000 */
[----:B------:R-:W-:Y:S02]  /*04b0*/  FSEL R19, R21, 1, P6 ;  /* 0x3f80000015137808 */ /* 0x000fe40003000000 */
[----:B-1----:R-:W-:-:S07]  /*04c0*/  FSETP.GT.AND P5, PT, R17, 8.50705917302346158658e+37, PT ;  /* 0x7e8000001100780b */ /* 0x002fce0003fa4000 */
[----:B------:R-:W-:Y:S01]  /*04d0*/  @P6 FMUL R16, R16, 0.25 ;  /* 0x3e80000010106820 */ /* 0x000fe20000400000 */
[----:B------:R-:W-:-:S03]  /*04e0*/  FSETP.GEU.AND P6, PT, R17, 1.175494350822287508e-38, PT ;  /* 0x008000001100780b */ /* 0x000fc60003fce000 */
[----:B------:R-:W-:Y:S02]  /*04f0*/  @!P3 FMUL R16, R16, 16777216 ;  /* 0x4b8000001010b820 */ /* 0x000fe40000400000 */
[----:B------:R-:W-:-:S08]  /*0500*/  @P5 FMUL R17, R17, 0.25 ;  /* 0x3e80000011115820 */ /* 0x000fd00000400000 */
[----:B------:R-:W-:Y:S01]  /*0510*/  @!P6 FMUL R17, R17, 16777216 ;  /* 0x4b8000001111e820 */ /* 0x000fe20000400000 */
[----:B------:R-:W0:Y:S01]  /*0520*/  MUFU.RCP R16, R16 ;  /* 0x0000001000107308 */ /* 0x000e220000001000 */
[----:B------:R-:W-:-:S07]  /*0530*/  FSEL R6, R21, 1, P5 ;  /* 0x3f80000015067808 */ /* 0x000fce0002800000 */
[----:B------:R-:W1:Y:S01]  /*0540*/  MUFU.RCP R17, R17 ;  /* 0x0000001100117308 */ /* 0x000e620000001000 */
[----:B----4-:R-:W-:Y:S02]  /*0550*/  SEL R2, R2, RZ, P4 ;  /* 0x000000ff02027207 */ /* 0x010fe40002000000 */
[----:B------:R-:W-:Y:S01]  /*0560*/  SEL R3, R3, RZ, P4 ;  /* 0x000000ff03037207 */ /* 0x000fe20002000000 */
[----:B------:R-:W-:Y:S01]  /*0570*/  @!P3 FMUL R19, R19, 16777216 ;  /* 0x4b8000001313b820 */ /* 0x000fe20000400000 */
[----:B------:R-:W-:Y:S01]  /*0580*/  @P2 SEL R2, R4, RZ, P1 ;  /* 0x000000ff04022207 */ /* 0x000fe20000800000 */
[----:B------:R-:W-:Y:S01]  /*0590*/  @!P6 FMUL R6, R6, 16777216 ;  /* 0x4b8000000606e820 */ /* 0x000fe20000400000 */
[----:B------:R-:W-:Y:S01]  /*05a0*/  @P2 SEL R3, R5, RZ, P1 ;  /* 0x000000ff05032207 */ /* 0x000fe20000800000 */
[----:B0-----:R-:W-:Y:S02]  /*05b0*/  FMUL R16, R16, R19 ;  /* 0x0000001310107220 */ /* 0x001fe40000400000 */
[----:B------:R-:W-:-:S02]  /*05c0*/  FADD R7, R2, -R7 ;  /* 0x8000000702077221 */ /* 0x000fc40000000000 */
[----:B------:R-:W-:Y:S01]  /*05d0*/  FADD R14, R3, -R14 ;  /* 0x8000000e030e7221 */ /* 0x000fe20000000000 */
[----:B-1----:R-:W-:Y:S01]  /*05e0*/  FMUL R17, R17, R6 ;  /* 0x0000000611117220 */ /* 0x002fe20000400000 */
[----:B------:R-:W-:-:S03]  /*05f0*/  FMUL R16, R7, R16 ;  /* 0x0000001007107220 */ /* 0x000fc60000400000 */
[----:B------:R-:W-:Y:S01]  /*0600*/  FMUL R14, R14, R17 ;  /* 0x000000110e0e7220 */ /* 0x000fe20000400000 */
[----:B-----5:R-:W-:Y:S01]  /*0610*/  FFMA R15, R16, R20, R15 ;  /* 0x00000014100f7223 */ /* 0x020fe2000000000f */
[----:B------:R0:W-:Y:S02]  /*0620*/  @!P0 STG.E.64 desc[UR4][R12.64], R2 ;  /* 0x000000020c008986 */ /* 0x0001e4000c101b04 */
[----:B------:R-:W-:Y:S02]  /*0630*/  FFMA R11, R14, R18, R11 ;  /* 0x000000120e0b7223 */ /* 0x000fe4000000000b */
[----:B------:R-:W-:-:S03]  /*0640*/  FSETP.GEU.AND P1, PT, R15, RZ, PT ;  /* 0x000000ff0f00720b */ /* 0x000fc60003f2e000 */
[----:B------:R-:W-:Y:S02]  /*0650*/  FSETP.GEU.AND P2, PT, R11, RZ, PT ;  /* 0x000000ff0b00720b */ /* 0x000fe40003f4e000 */
[----:B------:R-:W-:Y:S02]  /*0660*/  FSEL R10, R15, RZ, P1 ;  /* 0x000000ff0f0a7208 */ /* 0x000fe40000800000 */
[----:B------:R-:W-:Y:S01]  /*0670*/  FSEL R11, R11, RZ, P2 ;  /* 0x000000ff0b0b7208 */ /* 0x000fe20001000000 */
[----:B0-----:R-:W-:Y:S08]  /*0680*/  @P0 EXIT ;  /* 0x000000000000094d */ /* 0x001ff00003800000 */
[----:B------:R-:W-:Y:S01]  /*0690*/  STG.E.64 desc[UR4][R8.64], R10 ;  /* 0x0000000a08007986 */ /* 0x000fe2000c101b04 */
[----:B------:R-:W-:Y:S05]  /*06a0*/  EXIT ;  /* 0x000000000000794d */ /* 0x000fea0003800000 */
.L_x_0:
[----:B------:R-:W-:-:S00]  /*06b0*/  BRA `(.L_x_0) ;  /* 0xfffffffc00fc7947 */ /* 0x000fc0000383ffff */
[----:B------:R-:W-:-:S00]  /*06c0*/  NOP ;  /* 0x0000000000007918 */ /* 0x000fc00000000000 */
        /* <DEDUP_REMOVED lines=11> */
.L_x_1:


//--------------------- .nv.global.init           --------------------------
	.section	.nv.global.init,"aw",@progbits
.nv.global.init:
	.type		_$_str,@object
	.size		_$_str,(_$_str_$_2 - _$_str)
_$_str:
        /*0000*/ 	.byte	0x5f, 0x5f, 0x43, 0x55, 0x44, 0x41, 0x5f, 0x46, 0x54, 0x5a, 0x00
	.type		_$_str_$_2,@object
	.size		_$_str_$_2,(.L_1 - _$_str_$_2)
_$_str_$_2:
        /*000b*/ 	.byte	0x5f, 0x5f, 0x43, 0x55, 0x44, 0x41, 0x5f, 0x50, 0x52, 0x45, 0x43, 0x5f, 0x53, 0x51, 0x52, 0x54
        /*001b*/ 	.byte	0x00
.L_1:


//--------------------- .nv.constant0.triton_poi_fused__native_batch_norm_legit_no_training_cat_relu_57 --------------------------
	.section	.nv.constant0.triton_poi_fused__native_batch_norm_legit_no_training_cat_relu_57,"a",@progbits
	.sectionflags	@""
	.align	4
.nv.constant0.triton_poi_fused__native_batch_norm_legit_no_training_cat_relu_57:
	.zero		596
